//
// Generated by NVIDIA NVVM Compiler
//
// Compiler Build ID: CL-36424714
// Cuda compilation tools, release 13.0, V13.0.88
// Based on NVVM 20.0.0
//

.version 9.0
.target sm_100
.address_size 64

	// .globl	_Z10vector_sumIdEvPT_S1_S1_
.extern .func  (.param .b32 func_retval0) vprintf
(
	.param .b64 vprintf_param_0,
	.param .b64 vprintf_param_1
)
;
.global .align 1 .b8 $str[31] = {84, 104, 114, 101, 97, 100, 32, 37, 100, 32, 45, 32, 108, 104, 115, 32, 37, 46, 54, 101, 32, 114, 104, 115, 32, 37, 46, 54, 101, 10};

.visible .entry _Z10vector_sumIdEvPT_S1_S1_(
	.param .u64 .ptr .align 1 _Z10vector_sumIdEvPT_S1_S1__param_0,
	.param .u64 .ptr .align 1 _Z10vector_sumIdEvPT_S1_S1__param_1,
	.param .u64 .ptr .align 1 _Z10vector_sumIdEvPT_S1_S1__param_2
)
{
	.reg .b32 	%r<5>;
	.reg .b64 	%rd<11>;
	.reg .b64 	%fd<4>;

	ld.param.u64 	%rd1, [_Z10vector_sumIdEvPT_S1_S1__param_0];
	ld.param.u64 	%rd2, [_Z10vector_sumIdEvPT_S1_S1__param_1];
	ld.param.u64 	%rd3, [_Z10vector_sumIdEvPT_S1_S1__param_2];
	cvta.to.global.u64 	%rd4, %rd3;
	cvta.to.global.u64 	%rd5, %rd1;
	cvta.to.global.u64 	%rd6, %rd2;
	mov.u32 	%r1, %tid.x;
	mov.u32 	%r2, %ctaid.x;
	mov.u32 	%r3, %ntid.x;
	mad.lo.s32 	%r4, %r2, %r3, %r1;
	mul.wide.u32 	%rd7, %r4, 8;
	add.s64 	%rd8, %rd6, %rd7;
	ld.global.f64 	%fd1, [%rd8];
	add.s64 	%rd9, %rd5, %rd7;
	ld.global.f64 	%fd2, [%rd9];
	add.f64 	%fd3, %fd1, %fd2;
	add.s64 	%rd10, %rd4, %rd7;
	st.global.f64 	[%rd10], %fd3;
	ret;

}
	// .globl	_Z10comparatorIddEvPT_PT0_
.visible .entry _Z10comparatorIddEvPT_PT0_(
	.param .u64 .ptr .align 1 _Z10comparatorIddEvPT_PT0__param_0,
	.param .u64 .ptr .align 1 _Z10comparatorIddEvPT_PT0__param_1
)
{
	.local .align 8 .b8 	__local_depot1[24];
	.reg .b64 	%SP;
	.reg .b64 	%SPL;
	.reg .pred 	%p<2>;
	.reg .b32 	%r<7>;
	.reg .b64 	%rd<12>;
	.reg .b64 	%fd<5>;

	mov.u64 	%SPL, __local_depot1;
	cvta.local.u64 	%SP, %SPL;
	ld.param.u64 	%rd1, [_Z10comparatorIddEvPT_PT0__param_0];
	ld.param.u64 	%rd2, [_Z10comparatorIddEvPT_PT0__param_1];
	cvta.to.global.u64 	%rd3, %rd2;
	cvta.to.global.u64 	%rd4, %rd1;
	mov.u32 	%r2, %tid.x;
	mov.u32 	%r3, %ctaid.x;
	mov.u32 	%r4, %ntid.x;
	mad.lo.s32 	%r1, %r3, %r4, %r2;
	mul.wide.u32 	%rd5, %r1, 8;
	add.s64 	%rd6, %rd4, %rd5;
	ld.global.f64 	%fd1, [%rd6];
	add.s64 	%rd7, %rd3, %rd5;
	ld.global.f64 	%fd2, [%rd7];
	sub.f64 	%fd3, %fd1, %fd2;
	abs.f64 	%fd4, %fd3;
	setp.leu.f64 	%p1, %fd4, 0d3E7AD7F29ABCAF48;
	@%p1 bra 	$L__BB1_2;
	add.u64 	%rd8, %SP, 0;
	add.u64 	%rd9, %SPL, 0;
	st.local.u32 	[%rd9], %r1;
	st.local.f64 	[%rd9+8], %fd1;
	st.local.f64 	[%rd9+16], %fd2;
	mov.u64 	%rd10, $str;
	cvta.global.u64 	%rd11, %rd10;
	{ // callseq 0, 0
	.param .b64 param0;
	st.param.b64 	[param0], %rd11;
	.param .b64 param1;
	st.param.b64 	[param1], %rd8;
	.param .b32 retval0;
	call.uni (retval0), 
	vprintf, 
	(
	param0, 
	param1
	);
	ld.param.b32 	%r5, [retval0];
	} // callseq 0
$L__BB1_2:
	ret;

}
	// .globl	_Z14vector_sum_dmrIdfEvPT_S1_S1_PT0_
.visible .entry _Z14vector_sum_dmrIdfEvPT_S1_S1_PT0_(
	.param .u64 .ptr .align 1 _Z14vector_sum_dmrIdfEvPT_S1_S1_PT0__param_0,
	.param .u64 .ptr .align 1 _Z14vector_sum_dmrIdfEvPT_S1_S1_PT0__param_1,
	.param .u64 .ptr .align 1 _Z14vector_sum_dmrIdfEvPT_S1_S1_PT0__param_2,
	.param .u64 .ptr .align 1 _Z14vector_sum_dmrIdfEvPT_S1_S1_PT0__param_3
)
{
	.reg .b32 	%r<5>;
	.reg .b32 	%f<4>;
	.reg .b64 	%rd<15>;
	.reg .b64 	%fd<4>;

	ld.param.u64 	%rd1, [_Z14vector_sum_dmrIdfEvPT_S1_S1_PT0__param_0];
	ld.param.u64 	%rd2, [_Z14vector_sum_dmrIdfEvPT_S1_S1_PT0__param_1];
	ld.param.u64 	%rd3, [_Z14vector_sum_dmrIdfEvPT_S1_S1_PT0__param_2];
	ld.param.u64 	%rd4, [_Z14vector_sum_dmrIdfEvPT_S1_S1_PT0__param_3];
	cvta.to.global.u64 	%rd5, %rd4;
	cvta.to.global.u64 	%rd6, %rd3;
	cvta.to.global.u64 	%rd7, %rd2;
	cvta.to.global.u64 	%rd8, %rd1;
	mov.u32 	%r1, %tid.x;
	mov.u32 	%r2, %ctaid.x;
	mov.u32 	%r3, %ntid.x;
	mad.lo.s32 	%r4, %r2, %r3, %r1;
	mul.wide.u32 	%rd9, %r4, 8;
	add.s64 	%rd10, %rd8, %rd9;
	ld.global.f64 	%fd1, [%rd10];
	add.s64 	%rd11, %rd7, %rd9;
	ld.global.f64 	%fd2, [%rd11];
	cvt.rn.f32.f64 	%f1, %fd2;
	cvt.rn.f32.f64 	%f2, %fd1;
	add.f64 	%fd3, %fd1, %fd2;
	add.s64 	%rd12, %rd6, %rd9;
	st.global.f64 	[%rd12], %fd3;
	add.f32 	%f3, %f2, %f1;
	mul.wide.u32 	%rd13, %r4, 4;
	add.s64 	%rd14, %rd5, %rd13;
	st.global.f32 	[%rd14], %f3;
	ret;

}
	// .globl	_Z10comparatorIdfEvPT_PT0_
.visible .entry _Z10comparatorIdfEvPT_PT0_(
	.param .u64 .ptr .align 1 _Z10comparatorIdfEvPT_PT0__param_0,
	.param .u64 .ptr .align 1 _Z10comparatorIdfEvPT_PT0__param_1
)
{
	.local .align 8 .b8 	__local_depot3[24];
	.reg .b64 	%SP;
	.reg .b64 	%SPL;
	.reg .pred 	%p<2>;
	.reg .b32 	%r<12>;
	.reg .b32 	%f<5>;
	.reg .b64 	%rd<13>;
	.reg .b64 	%fd<3>;

	mov.u64 	%SPL, __local_depot3;
	cvta.local.u64 	%SP, %SPL;
	ld.param.u64 	%rd1, [_Z10comparatorIdfEvPT_PT0__param_0];
	ld.param.u64 	%rd2, [_Z10comparatorIdfEvPT_PT0__param_1];
	cvta.to.global.u64 	%rd3, %rd2;
	cvta.to.global.u64 	%rd4, %rd1;
	mov.u32 	%r2, %tid.x;
	mov.u32 	%r3, %ctaid.x;
	mov.u32 	%r4, %ntid.x;
	mad.lo.s32 	%r1, %r3, %r4, %r2;
	mul.wide.u32 	%rd5, %r1, 8;
	add.s64 	%rd6, %rd4, %rd5;
	ld.global.f64 	%fd1, [%rd6];
	mul.wide.u32 	%rd7, %r1, 4;
	add.s64 	%rd8, %rd3, %rd7;
	ld.global.f32 	%f2, [%rd8];
	cvt.rn.f32.f64 	%f3, %fd1;
	mov.b32 	%r5, %f3;
	mov.b32 	%r6, %f2;
	min.u32 	%r7, %r5, %r6;
	max.u32 	%r8, %r5, %r6;
	sub.s32 	%r9, %r8, %r7;
	setp.lt.u32 	%p1, %r9, 3;
	@%p1 bra 	$L__BB3_2;
	add.u64 	%rd9, %SP, 0;
	add.u64 	%rd10, %SPL, 0;
	cvt.f64.f32 	%fd2, %f2;
	st.local.u32 	[%rd10], %r1;
	st.local.f64 	[%rd10+8], %fd1;
	st.local.f64 	[%rd10+16], %fd2;
	mov.u64 	%rd11, $str;
	cvta.global.u64 	%rd12, %rd11;
	{ // callseq 1, 0
	.param .b64 param0;
	st.param.b64 	[param0], %rd12;
	.param .b64 param1;
	st.param.b64 	[param1], %rd9;
	.param .b32 retval0;
	call.uni (retval0), 
	vprintf, 
	(
	param0, 
	param1
	);
	ld.param.b32 	%r10, [retval0];
	} // callseq 1
$L__BB3_2:
	ret;

}


// ===== COMPILED SASS (sm_100) =====

	.target	sm_100

	.elftype	@"ET_EXEC"


//--------------------- .note.nv.tkinfo           --------------------------
	.section	.note.nv.tkinfo,"",@"SHT_NOTE"
	.sectionflags	@"SHF_NOTE_NV_TKINFO"
	.tkinfo
        /*0018*/ 	.word	0x00000002
        /*0030*/ 	.string	""
        /*0030*/ 	.string	"ptxas"
        /*0030*/ 	.string	"Cuda compilation tools, release 13.0, V13.0.88"
        /*0030*/ 	.string	"Build cuda_13.0.r13.0/compiler.36424714_0"
        /*0030*/ 	.string	"-arch sm_100 -m 64 "



//--------------------- .note.nv.cuinfo           --------------------------
	.section	.note.nv.cuinfo,"",@"SHT_NOTE"
	.sectionflags	@"SHF_NOTE_NV_CUINFO"
        /*0018*/ 	.short	0x0002
        /*001a*/ 	.short	0x0064
        /*001c*/ 	.short	0x0082
	.zero		2


//--------------------- .nv.info                  --------------------------
	.section	.nv.info,"",@"SHT_CUDA_INFO"
	.align	4


	//----- nvinfo : EIATTR_REGCOUNT
	.align		4
        /*0000*/ 	.byte	0x04, 0x2f
        /*0002*/ 	.short	(.L_2 - .L_1)
	.align		4
.L_1:
        /*0004*/ 	.word	index@(_Z10vector_sumIdEvPT_S1_S1_)
        /*0008*/ 	.word	0x0000000e


	//----- nvinfo : EIATTR_FRAME_SIZE
	.align		4
.L_2:
        /*000c*/ 	.byte	0x04, 0x11
        /*000e*/ 	.short	(.L_4 - .L_3)
	.align		4
.L_3:
        /*0010*/ 	.word	index@(_Z10vector_sumIdEvPT_S1_S1_)
        /*0014*/ 	.word	0x00000000


	//----- nvinfo : EIATTR_REGCOUNT
	.align		4
.L_4:
        /*0018*/ 	.byte	0x04, 0x2f
        /*001a*/ 	.short	(.L_6 - .L_5)
	.align		4
.L_5:
        /*001c*/ 	.word	index@(_Z10comparatorIddEvPT_PT0_)
        /*0020*/ 	.word	0x00000018


	//----- nvinfo : EIATTR_FRAME_SIZE
	.align		4
.L_6:
        /*0024*/ 	.byte	0x04, 0x11
        /*0026*/ 	.short	(.L_8 - .L_7)
	.align		4
.L_7:
        /*0028*/ 	.word	index@(_Z10comparatorIddEvPT_PT0_)
        /*002c*/ 	.word	0x00000018


	//----- nvinfo : EIATTR_REGCOUNT
	.align		4
.L_8:
        /*0030*/ 	.byte	0x04, 0x2f
        /*0032*/ 	.short	(.L_10 - .L_9)
	.align		4
.L_9:
        /*0034*/ 	.word	index@(_Z14vector_sum_dmrIdfEvPT_S1_S1_PT0_)
        /*0038*/ 	.word	0x00000012


	//----- nvinfo : EIATTR_FRAME_SIZE
	.align		4
.L_10:
        /*003c*/ 	.byte	0x04, 0x11
        /*003e*/ 	.short	(.L_12 - .L_11)
	.align		4
.L_11:
        /*0040*/ 	.word	index@(_Z14vector_sum_dmrIdfEvPT_S1_S1_PT0_)
        /*0044*/ 	.word	0x00000000


	//----- nvinfo : EIATTR_REGCOUNT
	.align		4
.L_12:
        /*0048*/ 	.byte	0x04, 0x2f
        /*004a*/ 	.short	(.L_14 - .L_13)
	.align		4
.L_13:
        /*004c*/ 	.word	index@(_Z10comparatorIdfEvPT_PT0_)
        /*0050*/ 	.word	0x00000018


	//----- nvinfo : EIATTR_FRAME_SIZE
	.align		4
.L_14:
        /*0054*/ 	.byte	0x04, 0x11
        /*0056*/ 	.short	(.L_16 - .L_15)
	.align		4
.L_15:
        /*0058*/ 	.word	index@(_Z10comparatorIdfEvPT_PT0_)
        /*005c*/ 	.word	0x00000018


	//----- nvinfo : EIATTR_MIN_STACK_SIZE
	.align		4
.L_16:
        /*0060*/ 	.byte	0x04, 0x12
        /*0062*/ 	.short	(.L_18 - .L_17)
	.align		4
.L_17:
        /*0064*/ 	.word	index@(_Z10comparatorIdfEvPT_PT0_)
        /*0068*/ 	.word	0x00000018


	//----- nvinfo : EIATTR_MIN_STACK_SIZE
	.align		4
.L_18:
        /*006c*/ 	.byte	0x04, 0x12
        /*006e*/ 	.short	(.L_20 - .L_19)
	.align		4
.L_19:
        /*0070*/ 	.word	index@(_Z14vector_sum_dmrIdfEvPT_S1_S1_PT0_)
        /*0074*/ 	.word	0x00000000


	//----- nvinfo : EIATTR_MIN_STACK_SIZE
	.align		4
.L_20:
        /*0078*/ 	.byte	0x04, 0x12
        /*007a*/ 	.short	(.L_22 - .L_21)
	.align		4
.L_21:
        /*007c*/ 	.word	index@(_Z10comparatorIddEvPT_PT0_)
        /*0080*/ 	.word	0x00000018


	//----- nvinfo : EIATTR_MIN_STACK_SIZE
	.align		4
.L_22:
        /*0084*/ 	.byte	0x04, 0x12
        /*0086*/ 	.short	(.L_24 - .L_23)
	.align		4
.L_23:
        /*0088*/ 	.word	index@(_Z10vector_sumIdEvPT_S1_S1_)
        /*008c*/ 	.word	0x00000000
.L_24:


//--------------------- .nv.compat                --------------------------
	.section	.nv.compat,"",@"SHT_CUDA_COMPAT_INFO"
	.align	4
        /*0000*/ 	.byte	0x02, 0x09, 0x00, 0x00, 0x02, 0x02, 0x01, 0x00, 0x02, 0x05, 0x05, 0x00, 0x03, 0x07, 0x01, 0x01
        /*0010*/ 	.byte	0x02, 0x03, 0x00, 0x00, 0x02, 0x06, 0x01, 0x00, 0x04, 0x0b, 0x08, 0x00, 0x01, 0x00, 0x00, 0x00
        /*0020*/ 	.byte	0x00, 0x00, 0x00, 0x00


//--------------------- .nv.info._Z10comparatorIdfEvPT_PT0_ --------------------------
	.section	.nv.info._Z10comparatorIdfEvPT_PT0_,"",@"SHT_CUDA_INFO"
	.sectionflags	@""
	.align	4


	//----- nvinfo : EIATTR_CUDA_API_VERSION
	.align		4
        /*0000*/ 	.byte	0x04, 0x37
        /*0002*/ 	.short	(.L_26 - .L_25)
.L_25:
        /*0004*/ 	.word	0x00000082


	//----- nvinfo : EIATTR_KPARAM_INFO
	.align		4
.L_26:
        /*0008*/ 	.byte	0x04, 0x17
        /*000a*/ 	.short	(.L_28 - .L_27)
.L_27:
        /*000c*/ 	.word	0x00000000
        /*0010*/ 	.short	0x0001
        /*0012*/ 	.short	0x0008
        /*0014*/ 	.byte	0x00, 0xf5, 0x21, 0x00


	//----- nvinfo : EIATTR_KPARAM_INFO
	.align		4
.L_28:
        /*0018*/ 	.byte	0x04, 0x17
        /*001a*/ 	.short	(.L_30 - .L_29)
.L_29:
        /*001c*/ 	.word	0x00000000
        /*0020*/ 	.short	0x0000
        /*0022*/ 	.short	0x0000
        /*0024*/ 	.byte	0x00, 0xf5, 0x21, 0x00


	//----- nvinfo : EIATTR_SPARSE_MMA_MASK
	.align		4
.L_30:
        /*0028*/ 	.byte	0x03, 0x50
        /*002a*/ 	.short	0x0000


	//----- nvinfo : EIATTR_MAXREG_COUNT
	.align		4
        /*002c*/ 	.byte	0x03, 0x1b
        /*002e*/ 	.short	0x00ff


	//----- nvinfo : EIATTR_EXTERNS
	.align		4
        /*0030*/ 	.byte	0x04, 0x0f
        /*0032*/ 	.short	(.L_32 - .L_31)


	//   ....[0]....
	.align		4
.L_31:
        /*0034*/ 	.word	index@(vprintf)


	//----- nvinfo : EIATTR_MERCURY_ISA_VERSION
	.align		4
.L_32:
        /*0038*/ 	.byte	0x03, 0x5f
        /*003a*/ 	.short	0x0101


	//----- nvinfo : EIATTR_VRC_CTA_INIT_COUNT
	.align		4
        /*003c*/ 	.byte	0x02, 0x4a
	.zero		1
	.zero		1


	//----- nvinfo : EIATTR_SYSCALL_OFFSETS
	.align		4
        /*0040*/ 	.byte	0x04, 0x46
        /*0042*/ 	.short	(.L_34 - .L_33)


	//   ....[0]....
.L_33:
        /*0044*/ 	.word	0x00000210


	//----- nvinfo : EIATTR_EXIT_INSTR_OFFSETS
	.align		4
.L_34:
        /*0048*/ 	.byte	0x04, 0x1c
        /*004a*/ 	.short	(.L_36 - .L_35)


	//   ....[0]....
.L_35:
        /*004c*/ 	.word	0x00000160


	//   ....[1]....
        /*0050*/ 	.word	0x00000220


	//----- nvinfo : EIATTR_CRS_STACK_SIZE
	.align		4
.L_36:
        /*0054*/ 	.byte	0x04, 0x1e
        /*0056*/ 	.short	(.L_38 - .L_37)
.L_37:
        /*0058*/ 	.word	0x00000000


	//----- nvinfo : EIATTR_CBANK_PARAM_SIZE
	.align		4
.L_38:
        /*005c*/ 	.byte	0x03, 0x19
        /*005e*/ 	.short	0x0010


	//----- nvinfo : EIATTR_PARAM_CBANK
	.align		4
        /*0060*/ 	.byte	0x04, 0x0a
        /*0062*/ 	.short	(.L_40 - .L_39)
	.align		4
.L_39:
        /*0064*/ 	.word	index@(.nv.constant0._Z10comparatorIdfEvPT_PT0_)
        /*0068*/ 	.short	0x0380
        /*006a*/ 	.short	0x0010


	//----- nvinfo : EIATTR_SW_WAR
	.align		4
.L_40:
        /*006c*/ 	.byte	0x04, 0x36
        /*006e*/ 	.short	(.L_42 - .L_41)
.L_41:
        /*0070*/ 	.word	0x00000008
.L_42:


//--------------------- .nv.info._Z14vector_sum_dmrIdfEvPT_S1_S1_PT0_ --------------------------
	.section	.nv.info._Z14vector_sum_dmrIdfEvPT_S1_S1_PT0_,"",@"SHT_CUDA_INFO"
	.sectionflags	@""
	.align	4


	//----- nvinfo : EIATTR_CUDA_API_VERSION
	.align		4
        /*0000*/ 	.byte	0x04, 0x37
        /*0002*/ 	.short	(.L_44 - .L_43)
.L_43:
        /*0004*/ 	.word	0x00000082


	//----- nvinfo : EIATTR_KPARAM_INFO
	.align		4
.L_44:
        /*0008*/ 	.byte	0x04, 0x17
        /*000a*/ 	.short	(.L_46 - .L_45)
.L_45:
        /*000c*/ 	.word	0x00000000
        /*0010*/ 	.short	0x0003
        /*0012*/ 	.short	0x0018
        /*0014*/ 	.byte	0x00, 0xf5, 0x21, 0x00


	//----- nvinfo : EIATTR_KPARAM_INFO
	.align		4
.L_46:
        /*0018*/ 	.byte	0x04, 0x17
        /*001a*/ 	.short	(.L_48 - .L_47)
.L_47:
        /*001c*/ 	.word	0x00000000
        /*0020*/ 	.short	0x0002
        /*0022*/ 	.short	0x0010
        /*0024*/ 	.byte	0x00, 0xf5, 0x21, 0x00


	//----- nvinfo : EIATTR_KPARAM_INFO
	.align		4
.L_48:
        /*0028*/ 	.byte	0x04, 0x17
        /*002a*/ 	.short	(.L_50 - .L_49)
.L_49:
        /*002c*/ 	.word	0x00000000
        /*0030*/ 	.short	0x0001
        /*0032*/ 	.short	0x0008
        /*0034*/ 	.byte	0x00, 0xf5, 0x21, 0x00


	//----- nvinfo : EIATTR_KPARAM_INFO
	.align		4
.L_50:
        /*0038*/ 	.byte	0x04, 0x17
        /*003a*/ 	.short	(.L_52 - .L_51)
.L_51:
        /*003c*/ 	.word	0x00000000
        /*0040*/ 	.short	0x0000
        /*0042*/ 	.short	0x0000
        /*0044*/ 	.byte	0x00, 0xf5, 0x21, 0x00


	//----- nvinfo : EIATTR_SPARSE_MMA_MASK
	.align		4
.L_52:
        /*0048*/ 	.byte	0x03, 0x50
        /*004a*/ 	.short	0x0000


	//----- nvinfo : EIATTR_MAXREG_COUNT
	.align		4
        /*004c*/ 	.byte	0x03, 0x1b
        /*004e*/ 	.short	0x00ff


	//----- nvinfo : EIATTR_MERCURY_ISA_VERSION
	.align		4
        /*0050*/ 	.byte	0x03, 0x5f
        /*0052*/ 	.short	0x0101


	//----- nvinfo : EIATTR_VRC_CTA_INIT_COUNT
	.align		4
        /*0054*/ 	.byte	0x02, 0x4a
	.zero		1
	.zero		1


	//----- nvinfo : EIATTR_EXIT_INSTR_OFFSETS
	.align		4
        /*0058*/ 	.byte	0x04, 0x1c
        /*005a*/ 	.short	(.L_54 - .L_53)


	//   ....[0]....
.L_53:
        /*005c*/ 	.word	0x00000160


	//----- nvinfo : EIATTR_CBANK_PARAM_SIZE
	.align		4
.L_54:
        /*0060*/ 	.byte	0x03, 0x19
        /*0062*/ 	.short	0x0020


	//----- nvinfo : EIATTR_PARAM_CBANK
	.align		4
        /*0064*/ 	.byte	0x04, 0x0a
        /*0066*/ 	.short	(.L_56 - .L_55)
	.align		4
.L_55:
        /*0068*/ 	.word	index@(.nv.constant0._Z14vector_sum_dmrIdfEvPT_S1_S1_PT0_)
        /*006c*/ 	.short	0x0380
        /*006e*/ 	.short	0x0020


	//----- nvinfo : EIATTR_SW_WAR
	.align		4
.L_56:
        /*0070*/ 	.byte	0x04, 0x36
        /*0072*/ 	.short	(.L_58 - .L_57)
.L_57:
        /*0074*/ 	.word	0x00000008
.L_58:


//--------------------- .nv.info._Z10comparatorIddEvPT_PT0_ --------------------------
	.section	.nv.info._Z10comparatorIddEvPT_PT0_,"",@"SHT_CUDA_INFO"
	.sectionflags	@""
	.align	4


	//----- nvinfo : EIATTR_CUDA_API_VERSION
	.align		4
        /*0000*/ 	.byte	0x04, 0x37
        /*0002*/ 	.short	(.L_60 - .L_59)
.L_59:
        /*0004*/ 	.word	0x00000082


	//----- nvinfo : EIATTR_KPARAM_INFO
	.align		4
.L_60:
        /*0008*/ 	.byte	0x04, 0x17
        /*000a*/ 	.short	(.L_62 - .L_61)
.L_61:
        /*000c*/ 	.word	0x00000000
        /*0010*/ 	.short	0x0001
        /*0012*/ 	.short	0x0008
        /*0014*/ 	.byte	0x00, 0xf5, 0x21, 0x00


	//----- nvinfo : EIATTR_KPARAM_INFO
	.align		4
.L_62:
        /*0018*/ 	.byte	0x04, 0x17
        /*001a*/ 	.short	(.L_64 - .L_63)
.L_63:
        /*001c*/ 	.word	0x00000000
        /*0020*/ 	.short	0x0000
        /*0022*/ 	.short	0x0000
        /*0024*/ 	.byte	0x00, 0xf5, 0x21, 0x00


	//----- nvinfo : EIATTR_SPARSE_MMA_MASK
	.align		4
.L_64:
        /*0028*/ 	.byte	0x03, 0x50
        /*002a*/ 	.short	0x0000


	//----- nvinfo : EIATTR_MAXREG_COUNT
	.align		4
        /*002c*/ 	.byte	0x03, 0x1b
        /*002e*/ 	.short	0x00ff


	//----- nvinfo : EIATTR_EXTERNS
	.align		4
        /*0030*/ 	.byte	0x04, 0x0f
        /*0032*/ 	.short	(.L_66 - .L_65)


	//   ....[0]....
	.align		4
.L_65:
        /*0034*/ 	.word	index@(vprintf)


	//----- nvinfo : EIATTR_MERCURY_ISA_VERSION
	.align		4
.L_66:
        /*0038*/ 	.byte	0x03, 0x5f
        /*003a*/ 	.short	0x0101


	//----- nvinfo : EIATTR_VRC_CTA_INIT_COUNT
	.align		4
        /*003c*/ 	.byte	0x02, 0x4a
	.zero		1
	.zero		1


	//----- nvinfo : EIATTR_SYSCALL_OFFSETS
	.align		4
        /*0040*/ 	.byte	0x04, 0x46
        /*0042*/ 	.short	(.L_68 - .L_67)


	//   ....[0]....
.L_67:
        /*0044*/ 	.word	0x000001f0


	//----- nvinfo : EIATTR_EXIT_INSTR_OFFSETS
	.align		4
.L_68:
        /*0048*/ 	.byte	0x04, 0x1c
        /*004a*/ 	.short	(.L_70 - .L_69)


	//   ....[0]....
.L_69:
        /*004c*/ 	.word	0x00000150


	//   ....[1]....
        /*0050*/ 	.word	0x00000200


	//----- nvinfo : EIATTR_CRS_STACK_SIZE
	.align		4
.L_70:
        /*0054*/ 	.byte	0x04, 0x1e
        /*0056*/ 	.short	(.L_72 - .L_71)
.L_71:
        /*0058*/ 	.word	0x00000000


	//----- nvinfo : EIATTR_CBANK_PARAM_SIZE
	.align		4
.L_72:
        /*005c*/ 	.byte	0x03, 0x19
        /*005e*/ 	.short	0x0010


	//----- nvinfo : EIATTR_PARAM_CBANK
	.align		4
        /*0060*/ 	.byte	0x04, 0x0a
        /*0062*/ 	.short	(.L_74 - .L_73)
	.align		4
.L_73:
        /*0064*/ 	.word	index@(.nv.constant0._Z10comparatorIddEvPT_PT0_)
        /*0068*/ 	.short	0x0380
        /*006a*/ 	.short	0x0010


	//----- nvinfo : EIATTR_SW_WAR
	.align		4
.L_74:
        /*006c*/ 	.byte	0x04, 0x36
        /*006e*/ 	.short	(.L_76 - .L_75)
.L_75:
        /*0070*/ 	.word	0x00000008
.L_76:


//--------------------- .nv.info._Z10vector_sumIdEvPT_S1_S1_ --------------------------
	.section	.nv.info._Z10vector_sumIdEvPT_S1_S1_,"",@"SHT_CUDA_INFO"
	.sectionflags	@""
	.align	4


	//----- nvinfo : EIATTR_CUDA_API_VERSION
	.align		4
        /*0000*/ 	.byte	0x04, 0x37
        /*0002*/ 	.short	(.L_78 - .L_77)
.L_77:
        /*0004*/ 	.word	0x00000082


	//----- nvinfo : EIATTR_KPARAM_INFO
	.align		4
.L_78:
        /*0008*/ 	.byte	0x04, 0x17
        /*000a*/ 	.short	(.L_80 - .L_79)
.L_79:
        /*000c*/ 	.word	0x00000000
        /*0010*/ 	.short	0x0002
        /*0012*/ 	.short	0x0010
        /*0014*/ 	.byte	0x00, 0xf5, 0x21, 0x00


	//----- nvinfo : EIATTR_KPARAM_INFO
	.align		4
.L_80:
        /*0018*/ 	.byte	0x04, 0x17
        /*001a*/ 	.short	(.L_82 - .L_81)
.L_81:
        /*001c*/ 	.word	0x00000000
        /*0020*/ 	.short	0x0001
        /*0022*/ 	.short	0x0008
        /*0024*/ 	.byte	0x00, 0xf5, 0x21, 0x00


	//----- nvinfo : EIATTR_KPARAM_INFO
	.align		4
.L_82:
        /*0028*/ 	.byte	0x04, 0x17
        /*002a*/ 	.short	(.L_84 - .L_83)
.L_83:
        /*002c*/ 	.word	0x00000000
        /*0030*/ 	.short	0x0000
        /*0032*/ 	.short	0x0000
        /*0034*/ 	.byte	0x00, 0xf5, 0x21, 0x00


	//----- nvinfo : EIATTR_SPARSE_MMA_MASK
	.align		4
.L_84:
        /*0038*/ 	.byte	0x03, 0x50
        /*003a*/ 	.short	0x0000


	//----- nvinfo : EIATTR_MAXREG_COUNT
	.align		4
        /*003c*/ 	.byte	0x03, 0x1b
        /*003e*/ 	.short	0x00ff


	//----- nvinfo : EIATTR_MERCURY_ISA_VERSION
	.align		4
        /*0040*/ 	.byte	0x03, 0x5f
        /*0042*/ 	.short	0x0101


	//----- nvinfo : EIATTR_VRC_CTA_INIT_COUNT
	.align		4
        /*0044*/ 	.byte	0x02, 0x4a
	.zero		1
	.zero		1


	//----- nvinfo : EIATTR_EXIT_INSTR_OFFSETS
	.align		4
        /*0048*/ 	.byte	0x04, 0x1c
        /*004a*/ 	.short	(.L_86 - .L_85)


	//   ....[0]....
.L_85:
        /*004c*/ 	.word	0x00000100


	//----- nvinfo : EIATTR_CBANK_PARAM_SIZE
	.align		4
.L_86:
        /*0050*/ 	.byte	0x03, 0x19
        /*0052*/ 	.short	0x0018


	//----- nvinfo : EIATTR_PARAM_CBANK
	.align		4
        /*0054*/ 	.byte	0x04, 0x0a
        /*0056*/ 	.short	(.L_88 - .L_87)
	.align		4
.L_87:
        /*0058*/ 	.word	index@(.nv.constant0._Z10vector_sumIdEvPT_S1_S1_)
        /*005c*/ 	.short	0x0380
        /*005e*/ 	.short	0x0018


	//----- nvinfo : EIATTR_SW_WAR
	.align		4
.L_88:
        /*0060*/ 	.byte	0x04, 0x36
        /*0062*/ 	.short	(.L_90 - .L_89)
.L_89:
        /*0064*/ 	.word	0x00000008
.L_90:


//--------------------- .nv.callgraph             --------------------------
	.section	.nv.callgraph,"",@"SHT_CUDA_CALLGRAPH"
	.align	4
	.sectionentsize	8
	.align		4
        /*0000*/ 	.word	0x00000000
	.align		4
        /*0004*/ 	.word	0xffffffff
	.align		4
        /*0008*/ 	.word	index@(_Z10comparatorIdfEvPT_PT0_)
	.align		4
        /*000c*/ 	.word	index@(vprintf)
	.align		4
        /*0010*/ 	.word	index@(_Z10comparatorIddEvPT_PT0_)
	.align		4
        /*0014*/ 	.word	index@(vprintf)
	.align		4
        /*0018*/ 	.word	0x00000000
	.align		4
        /*001c*/ 	.word	0xfffffffe
	.align		4
        /*0020*/ 	.word	0x00000000
	.align		4
        /*0024*/ 	.word	0xfffffffd
	.align		4
        /*0028*/ 	.word	0x00000000
	.align		4
        /*002c*/ 	.word	0xfffffffc


//--------------------- .nv.constant4             --------------------------
	.section	.nv.constant4,"a",@progbits
	.align	8
	.align		8
.nv.constant4:
        /*0000*/ 	.dword	vprintf
	.align		8
        /*0008*/ 	.dword	$str


//--------------------- .text._Z10comparatorIdfEvPT_PT0_ --------------------------
	.section	.text._Z10comparatorIdfEvPT_PT0_,"ax",@progbits
	.align	128
        .global         _Z10comparatorIdfEvPT_PT0_
        .type           _Z10comparatorIdfEvPT_PT0_,@function
        .size           _Z10comparatorIdfEvPT_PT0_,(.L_x_6 - _Z10comparatorIdfEvPT_PT0_)
        .other          _Z10comparatorIdfEvPT_PT0_,@"STO_CUDA_ENTRY STV_DEFAULT"
_Z10comparatorIdfEvPT_PT0_:
.text._Z10comparatorIdfEvPT_PT0_:
[----:B------:R-:W0:Y:S01]  /*0000*/  LDC R1, c[0x0][0x37c] ;  /* 0x0000df00ff017b82 */ /* 0x000e220000000800 */
[----:B------:R-:W1:Y:S01]  /*0010*/  S2R R0, SR_TID.X ;  /* 0x0000000000007919 */ /* 0x000e620000002100 */
[----:B------:R-:W2:Y:S06]  /*0020*/  LDCU UR6, c[0x0][0x2fc] ;  /* 0x00005f80ff0677ac */ /* 0x000eac0008000800 */
[----:B------:R-:W1:Y:S01]  /*0030*/  S2UR UR7, SR_CTAID.X ;  /* 0x00000000000779c3 */ /* 0x000e620000002500 */
[----:B0-----:R-:W-:Y:S01]  /*0040*/  VIADD R1, R1, 0xffffffe8 ;  /* 0xffffffe801017836 */ /* 0x001fe20000000000 */
[----:B------:R-:W0:Y:S06]  /*0050*/  LDCU.64 UR4, c[0x0][0x358] ;  /* 0x00006b00ff0477ac */ /* 0x000e2c0008000a00 */
[----:B------:R-:W1:Y:S08]  /*0060*/  LDC R5, c[0x0][0x360] ;  /* 0x0000d800ff057b82 */ /* 0x000e700000000800 */
[----:B------:R-:W3:Y:S08]  /*0070*/  LDC.64 R2, c[0x0][0x380] ;  /* 0x0000e000ff027b82 */ /* 0x000ef00000000a00 */
[----:B------:R-:W4:Y:S01]  /*0080*/  LDC.64 R8, c[0x0][0x388] ;  /* 0x0000e200ff087b82 */ /* 0x000f220000000a00 */
[----:B-1----:R-:W-:-:S04]  /*0090*/  IMAD R0, R5, UR7, R0 ;  /* 0x0000000705007c24 */ /* 0x002fc8000f8e0200 */
[----:B---3--:R-:W-:-:S06]  /*00a0*/  IMAD.WIDE.U32 R2, R0, 0x8, R2 ;  /* 0x0000000800027825 */ /* 0x008fcc00078e0002 */
[----:B0-----:R-:W3:Y:S01]  /*00b0*/  LDG.E.64 R2, desc[UR4][R2.64] ;  /* 0x0000000402027981 */ /* 0x001ee2000c1e1b00 */
[----:B----4-:R-:W-:-:S06]  /*00c0*/  IMAD.WIDE.U32 R8, R0, 0x4, R8 ;  /* 0x0000000400087825 */ /* 0x010fcc00078e0008 */
[----:B------:R-:W4:Y:S01]  /*00d0*/  LDG.E R8, desc[UR4][R8.64] ;  /* 0x0000000408087981 */ /* 0x000f22000c1e1900 */
[----:B------:R-:W0:Y:S02]  /*00e0*/  LDCU UR4, c[0x0][0x2f8] ;  /* 0x00005f00ff0477ac */ /* 0x000e240008000800 */
[----:B0-----:R-:W-:-:S04]  /*00f0*/  IADD3 R6, P1, PT, R1, UR4, RZ ;  /* 0x0000000401067c10 */ /* 0x001fc8000ff3e0ff */
[----:B--2---:R-:W-:Y:S01]  /*0100*/  IADD3.X R7, PT, PT, RZ, UR6, RZ, P1, !PT ;  /* 0x00000006ff077c10 */ /* 0x004fe20008ffe4ff */
[----:B---3--:R-:W4:Y:S02]  /*0110*/  F2F.F32.F64 R5, R2 ;  /* 0x0000000200057310 */ /* 0x008f240000301000 */
[CC--:B----4-:R-:W-:Y:S02]  /*0120*/  VIMNMX.U32 R4, PT, PT, R8.reuse, R5.reuse, PT ;  /* 0x0000000508047248 */ /* 0x0d0fe40003fe0000 */
[----:B------:R-:W-:-:S05]  /*0130*/  VIMNMX.U32 R5, PT, PT, R8, R5, !PT ;  /* 0x0000000508057248 */ /* 0x000fca0007fe0000 */
[----:B------:R-:W-:-:S05]  /*0140*/  IMAD.IADD R4, R5, 0x1, -R4 ;  /* 0x0000000105047824 */ /* 0x000fca00078e0a04 */
[----:B------:R-:W-:-:S13]  /*0150*/  ISETP.GE.U32.AND P0, PT, R4, 0x3, PT ;  /* 0x000000030400780c */ /* 0x000fda0003f06070 */
[----:B------:R-:W-:Y:S05]  /*0160*/  @!P0 EXIT ;  /* 0x000000000000894d */ /* 0x000fea0003800000 */
[----:B------:R-:W0:Y:S01]  /*0170*/  F2F.F64.F32 R8, R8 ;  /* 0x0000000800087310 */ /* 0x000e220000201800 */
[----:B------:R-:W-:Y:S01]  /*0180*/  MOV R10, 0x0 ;  /* 0x00000000000a7802 */ /* 0x000fe20000000f00 */
[----:B------:R1:W-:Y:S01]  /*0190*/  STL.64 [R1+0x8], R2 ;  /* 0x0000080201007387 */ /* 0x0003e20000100a00 */
[----:B------:R-:W2:Y:S03]  /*01a0*/  LDCU.64 UR4, c[0x4][0x8] ;  /* 0x01000100ff0477ac */ /* 0x000ea60008000a00 */
[----:B------:R1:W-:Y:S01]  /*01b0*/  STL [R1], R0 ;  /* 0x0000000001007387 */ /* 0x0003e20000100800 */
[----:B------:R-:W3:Y:S03]  /*01c0*/  LDC.64 R10, c[0x4][R10] ;  /* 0x010000000a0a7b82 */ /* 0x000ee60000000a00 */
[----:B0-----:R1:W-:Y:S01]  /*01d0*/  STL.64 [R1+0x10], R8 ;  /* 0x0000100801007387 */ /* 0x0013e20000100a00 */
[----:B--2---:R-:W-:Y:S01]  /*01e0*/  IMAD.U32 R4, RZ, RZ, UR4 ;  /* 0x00000004ff047e24 */ /* 0x004fe2000f8e00ff */
[----:B------:R-:W-:-:S07]  /*01f0*/  MOV R5, UR5 ;  /* 0x0000000500057c02 */ /* 0x000fce0008000f00 */
[----:B------:R-:W-:-:S07]  /*0200*/  LEPC R20, `(.L_x_0) ;  /* 0x000000001014794e */ /* 0x000fce0000000000 */
[----:B-1-3--:R-:W-:Y:S05]  /*0210*/  CALL.ABS.NOINC R10 ;  /* 0x000000000a007343 */ /* 0x00afea0003c00000 */
.L_x_0:
[----:B------:R-:W-:Y:S05]  /*0220*/  EXIT ;  /* 0x000000000000794d */ /* 0x000fea0003800000 */
.L_x_1:
[----:B------:R-:W-:-:S00]  /*0230*/  BRA `(.L_x_1) ;  /* 0xfffffffc00fc7947 */ /* 0x000fc0000383ffff */
[----:B------:R-:W-:-:S00]  /*0240*/  NOP ;  /* 0x0000000000007918 */ /* 0x000fc00000000000 */
        /* <DEDUP_REMOVED lines=11> */
.L_x_6:


//--------------------- .text._Z14vector_sum_dmrIdfEvPT_S1_S1_PT0_ --------------------------
	.section	.text._Z14vector_sum_dmrIdfEvPT_S1_S1_PT0_,"ax",@progbits
	.align	128
        .global         _Z14vector_sum_dmrIdfEvPT_S1_S1_PT0_
        .type           _Z14vector_sum_dmrIdfEvPT_S1_S1_PT0_,@function
        .size           _Z14vector_sum_dmrIdfEvPT_S1_S1_PT0_,(.L_x_7 - _Z14vector_sum_dmrIdfEvPT_S1_S1_PT0_)
        .other          _Z14vector_sum_dmrIdfEvPT_S1_S1_PT0_,@"STO_CUDA_ENTRY STV_DEFAULT"
_Z14vector_sum_dmrIdfEvPT_S1_S1_PT0_:
.text._Z14vector_sum_dmrIdfEvPT_S1_S1_PT0_:
[----:B------:R-:W-:Y:S01]  /*0000*/  LDC R1, c[0x0][0x37c] ;  /* 0x0000df00ff017b82 */ /* 0x000fe20000000800 */
[----:B------:R-:W0:Y:S07]  /*0010*/  S2R R13, SR_TID.X ;  /* 0x00000000000d7919 */ /* 0x000e2e0000002100 */
[----:B------:R-:W0:Y:S01]  /*0020*/  S2UR UR6, SR_CTAID.X ;  /* 0x00000000000679c3 */ /* 0x000e220000002500 */
[----:B------:R-:W1:Y:S07]  /*0030*/  LDCU.64 UR4, c[0x0][0x358] ;  /* 0x00006b00ff0477ac */ /* 0x000e6e0008000a00 */
[----:B------:R-:W0:Y:S08]  /*0040*/  LDC R0, c[0x0][0x360] ;  /* 0x0000d800ff007b82 */ /* 0x000e300000000800 */
[----:B------:R-:W2:Y:S08]  /*0050*/  LDC.64 R2, c[0x0][0x380] ;  /* 0x0000e000ff027b82 */ /* 0x000eb00000000a00 */
[----:B------:R-:W3:Y:S01]  /*0060*/  LDC.64 R4, c[0x0][0x388] ;  /* 0x0000e200ff047b82 */ /* 0x000ee20000000a00 */
[----:B0-----:R-:W-:-:S07]  /*0070*/  IMAD R13, R0, UR6, R13 ;  /* 0x00000006000d7c24 */ /* 0x001fce000f8e020d */
[----:B------:R-:W0:Y:S01]  /*0080*/  LDC.64 R8, c[0x0][0x390] ;  /* 0x0000e400ff087b82 */ /* 0x000e220000000a00 */
[----:B--2---:R-:W-:-:S07]  /*0090*/  IMAD.WIDE.U32 R2, R13, 0x8, R2 ;  /* 0x000000080d027825 */ /* 0x004fce00078e0002 */
[----:B------:R-:W2:Y:S01]  /*00a0*/  LDC.64 R10, c[0x0][0x398] ;  /* 0x0000e600ff0a7b82 */ /* 0x000ea20000000a00 */
[----:B-1----:R-:W4:Y:S01]  /*00b0*/  LDG.E.64 R2, desc[UR4][R2.64] ;  /* 0x0000000402027981 */ /* 0x002f22000c1e1b00 */
[----:B---3--:R-:W-:-:S06]  /*00c0*/  IMAD.WIDE.U32 R4, R13, 0x8, R4 ;  /* 0x000000080d047825 */ /* 0x008fcc00078e0004 */
[----:B------:R-:W3:Y:S01]  /*00d0*/  LDG.E.64 R4, desc[UR4][R4.64] ;  /* 0x0000000404047981 */ /* 0x000ee2000c1e1b00 */
[----:B0-----:R-:W-:-:S04]  /*00e0*/  IMAD.WIDE.U32 R8, R13, 0x8, R8 ;  /* 0x000000080d087825 */ /* 0x001fc800078e0008 */
[----:B--2---:R-:W-:Y:S01]  /*00f0*/  IMAD.WIDE.U32 R10, R13, 0x4, R10 ;  /* 0x000000040d0a7825 */ /* 0x004fe200078e000a */
[----:B----4-:R-:W-:Y:S08]  /*0100*/  F2F.F32.F64 R15, R2 ;  /* 0x00000002000f7310 */ /* 0x010ff00000301000 */
[----:B---3--:R-:W0:Y:S01]  /*0110*/  F2F.F32.F64 R0, R4 ;  /* 0x0000000400007310 */ /* 0x008e220000301000 */
[----:B------:R-:W-:-:S07]  /*0120*/  DADD R6, R2, R4 ;  /* 0x0000000002067229 */ /* 0x000fce0000000004 */
[----:B------:R-:W-:Y:S01]  /*0130*/  STG.E.64 desc[UR4][R8.64], R6 ;  /* 0x0000000608007986 */ /* 0x000fe2000c101b04 */
[----:B0-----:R-:W-:-:S05]  /*0140*/  FADD R15, R0, R15 ;  /* 0x0000000f000f7221 */ /* 0x001fca0000000000 */
[----:B------:R-:W-:Y:S01]  /*0150*/  STG.E desc[UR4][R10.64], R15 ;  /* 0x0000000f0a007986 */ /* 0x000fe2000c101904 */
[----:B------:R-:W-:Y:S05]  /*0160*/  EXIT ;  /* 0x000000000000794d */ /* 0x000fea0003800000 */
.L_x_2:
        /* <DEDUP_REMOVED lines=9> */
.L_x_7:


//--------------------- .text._Z10comparatorIddEvPT_PT0_ --------------------------
	.section	.text._Z10comparatorIddEvPT_PT0_,"ax",@progbits
	.align	128
        .global         _Z10comparatorIddEvPT_PT0_
        .type           _Z10comparatorIddEvPT_PT0_,@function
        .size           _Z10comparatorIddEvPT_PT0_,(.L_x_8 - _Z10comparatorIddEvPT_PT0_)
        .other          _Z10comparatorIddEvPT_PT0_,@"STO_CUDA_ENTRY STV_DEFAULT"
_Z10comparatorIddEvPT_PT0_:
.text._Z10comparatorIddEvPT_PT0_:
        /* <DEDUP_REMOVED lines=13> */
[----:B------:R-:W3:Y:S01]  /*00d0*/  LDG.E.64 R8, desc[UR4][R8.64] ;  /* 0x0000000408087981 */ /* 0x000ee2000c1e1b00 */
[----:B------:R-:W0:Y:S01]  /*00e0*/  LDCU UR4, c[0x0][0x2f8] ;  /* 0x00005f00ff0477ac */ /* 0x000e220008000800 */
[----:B------:R-:W-:Y:S01]  /*00f0*/  UMOV UR8, 0x9abcaf48 ;  /* 0x9abcaf4800087882 */ /* 0x000fe20000000000 */
[----:B------:R-:W-:Y:S01]  /*0100*/  UMOV UR9, 0x3e7ad7f2 ;  /* 0x3e7ad7f200097882 */ /* 0x000fe20000000000 */
[----:B0-----:R-:W-:-:S05]  /*0110*/  IADD3 R6, P1, PT, R1, UR4, RZ ;  /* 0x0000000401067c10 */ /* 0x001fca000ff3e0ff */
[----:B--2---:R-:W-:Y:S01]  /*0120*/  IMAD.X R7, RZ, RZ, UR6, P1 ;  /* 0x00000006ff077e24 */ /* 0x004fe200088e06ff */
[----:B---3--:R-:W-:-:S08]  /*0130*/  DADD R4, R2, -R8 ;  /* 0x0000000002047229 */ /* 0x008fd00000000808 */
[----:B------:R-:W-:-:S14]  /*0140*/  DSETP.GT.AND P0, PT, |R4|, UR8, PT ;  /* 0x0000000804007e2a */ /* 0x000fdc000bf04200 */
[----:B------:R-:W-:Y:S05]  /*0150*/  @!P0 EXIT ;  /* 0x000000000000894d */ /* 0x000fea0003800000 */
[----:B------:R-:W-:Y:S01]  /*0160*/  MOV R10, 0x0 ;  /* 0x00000000000a7802 */ /* 0x000fe20000000f00 */
[----:B------:R0:W-:Y:S01]  /*0170*/  STL.64 [R1+0x8], R2 ;  /* 0x0000080201007387 */ /* 0x0001e20000100a00 */
[----:B------:R-:W1:Y:S03]  /*0180*/  LDCU.64 UR4, c[0x4][0x8] ;  /* 0x01000100ff0477ac */ /* 0x000e660008000a00 */
[----:B------:R0:W-:Y:S01]  /*0190*/  STL.64 [R1+0x10], R8 ;  /* 0x0000100801007387 */ /* 0x0001e20000100a00 */
[----:B------:R-:W2:Y:S03]  /*01a0*/  LDC.64 R10, c[0x4][R10] ;  /* 0x010000000a0a7b82 */ /* 0x000ea60000000a00 */
[----:B------:R0:W-:Y:S01]  /*01b0*/  STL [R1], R0 ;  /* 0x0000000001007387 */ /* 0x0001e20000100800 */
[----:B-1----:R-:W-:-:S02]  /*01c0*/  MOV R4, UR4 ;  /* 0x0000000400047c02 */ /* 0x002fc40008000f00 */
[----:B0-----:R-:W-:-:S07]  /*01d0*/  MOV R5, UR5 ;  /* 0x0000000500057c02 */ /* 0x001fce0008000f00 */
[----:B------:R-:W-:-:S07]  /*01e0*/  LEPC R20, `(.L_x_3) ;  /* 0x000000001014794e */ /* 0x000fce0000000000 */
[----:B--2---:R-:W-:Y:S05]  /*01f0*/  CALL.ABS.NOINC R10 ;  /* 0x000000000a007343 */ /* 0x004fea0003c00000 */
.L_x_3:
[----:B------:R-:W-:Y:S05]  /*0200*/  EXIT ;  /* 0x000000000000794d */ /* 0x000fea0003800000 */
.L_x_4:
        /* <DEDUP_REMOVED lines=15> */
.L_x_8:


//--------------------- .text._Z10vector_sumIdEvPT_S1_S1_ --------------------------
	.section	.text._Z10vector_sumIdEvPT_S1_S1_,"ax",@progbits
	.align	128
        .global         _Z10vector_sumIdEvPT_S1_S1_
        .type           _Z10vector_sumIdEvPT_S1_S1_,@function
        .size           _Z10vector_sumIdEvPT_S1_S1_,(.L_x_9 - _Z10vector_sumIdEvPT_S1_S1_)
        .other          _Z10vector_sumIdEvPT_S1_S1_,@"STO_CUDA_ENTRY STV_DEFAULT"
_Z10vector_sumIdEvPT_S1_S1_:
.text._Z10vector_sumIdEvPT_S1_S1_:
        /* <DEDUP_REMOVED lines=9> */
[----:B--2---:R-:W-:-:S06]  /*0090*/  IMAD.WIDE.U32 R2, R11, 0x8, R2 ;  /* 0x000000080b027825 */ /* 0x004fcc00078e0002 */
[----:B-1----:R-:W2:Y:S01]  /*00a0*/  LDG.E.64 R2, desc[UR4][R2.64] ;  /* 0x0000000402027981 */ /* 0x002ea2000c1e1b00 */
[----:B---3--:R-:W-:-:S06]  /*00b0*/  IMAD.WIDE.U32 R4, R11, 0x8, R4 ;  /* 0x000000080b047825 */ /* 0x008fcc00078e0004 */
[----:B------:R-:W2:Y:S01]  /*00c0*/  LDG.E.64 R4, desc[UR4][R4.64] ;  /* 0x0000000404047981 */ /* 0x000ea2000c1e1b00 */
[----:B0-----:R-:W-:Y:S01]  /*00d0*/  IMAD.WIDE.U32 R8, R11, 0x8, R8 ;  /* 0x000000080b087825 */ /* 0x001fe200078e0008 */
[----:B--2---:R-:W-:-:S07]  /*00e0*/  DADD R6, R2, R4 ;  /* 0x0000000002067229 */ /* 0x004fce0000000004 */
[----:B------:R-:W-:Y:S01]  /*00f0*/  STG.E.64 desc[UR4][R8.64], R6 ;  /* 0x0000000608007986 */ /* 0x000fe2000c101b04 */
[----:B------:R-:W-:Y:S05]  /*0100*/  EXIT ;  /* 0x000000000000794d */ /* 0x000fea0003800000 */
.L_x_5:
        /* <DEDUP_REMOVED lines=15> */
.L_x_9:


//--------------------- .nv.global.init           --------------------------
	.section	.nv.global.init,"aw",@progbits
.nv.global.init:
	.type		$str,@object
	.size		$str,(.L_0 - $str)
$str:
        /*0000*/ 	.byte	0x54, 0x68, 0x72, 0x65, 0x61, 0x64, 0x20, 0x25, 0x64, 0x20, 0x2d, 0x20, 0x6c, 0x68, 0x73, 0x20
        /*0010*/ 	.byte	0x25, 0x2e, 0x36, 0x65, 0x20, 0x72, 0x68, 0x73, 0x20, 0x25, 0x2e, 0x36, 0x65, 0x0a, 0x00
.L_0:


//--------------------- .nv.shared.reserved.0     --------------------------
	.section	.nv.shared.reserved.0,"aw",@nobits
	.weak		__nv_reservedSMEM_offset_0_alias
	.size		__nv_reservedSMEM_offset_0_alias, 0, 64
	.other		__nv_reservedSMEM_offset_0_alias,@"STO_CUDA_RESERVED_SHARED STV_DEFAULT"
__nv_reservedSMEM_offset_0_alias:
	.zero		0
	.zero		64


//--------------------- .nv.constant0._Z10comparatorIdfEvPT_PT0_ --------------------------
	.section	.nv.constant0._Z10comparatorIdfEvPT_PT0_,"a",@progbits
	.sectionflags	@""
	.align	4
.nv.constant0._Z10comparatorIdfEvPT_PT0_:
	.zero		912


//--------------------- .nv.constant0._Z14vector_sum_dmrIdfEvPT_S1_S1_PT0_ --------------------------
	.section	.nv.constant0._Z14vector_sum_dmrIdfEvPT_S1_S1_PT0_,"a",@progbits
	.sectionflags	@""
	.align	4
.nv.constant0._Z14vector_sum_dmrIdfEvPT_S1_S1_PT0_:
	.zero		928


//--------------------- .nv.constant0._Z10comparatorIddEvPT_PT0_ --------------------------
	.section	.nv.constant0._Z10comparatorIddEvPT_PT0_,"a",@progbits
	.sectionflags	@""
	.align	4
.nv.constant0._Z10comparatorIddEvPT_PT0_:
	.zero		912


//--------------------- .nv.constant0._Z10vector_sumIdEvPT_S1_S1_ --------------------------
	.section	.nv.constant0._Z10vector_sumIdEvPT_S1_S1_,"a",@progbits
	.sectionflags	@""
	.align	4
.nv.constant0._Z10vector_sumIdEvPT_S1_S1_:
	.zero		920


//--------------------- SYMBOLS --------------------------

	.type		.nv.reservedSmem.offset0,@object
	.size		.nv.reservedSmem.offset0,0x4
	.type		vprintf,@function
